	.headerflags	@"EF_CUDA_TEXMODE_UNIFIED EF_CUDA_64BIT_ADDRESS EF_CUDA_ACCELERATORS EF_CUDA_SM90 EF_CUDA_VIRTUAL_SM(EF_CUDA_SM90)"
	.elftype	@"ET_EXEC"


//--------------------- .nv.info                  --------------------------
	.section	.nv.info,"",@"SHT_CUDA_INFO"
	.align	4


	//----- nvinfo : EIATTR_REGCOUNT
	.align		4
        /*0000*/ 	.byte	0x04, 0x2f
        /*0002*/ 	.short	(.L_3 - .L_2)
	.align		4
.L_2:
        /*0004*/ 	.word	index@(triton_poi_fused__native_batch_norm_legit_no_training_mul_relu_1)
        /*0008*/ 	.word	0x00000012


	//----- nvinfo : EIATTR_MIN_STACK_SIZE
	.align		4
.L_3:
        /*000c*/ 	.byte	0x04, 0x12
        /*000e*/ 	.short	(.L_5 - .L_4)
	.align		4
.L_4:
        /*0010*/ 	.word	index@(triton_poi_fused__native_batch_norm_legit_no_training_mul_relu_1)
        /*0014*/ 	.word	0x00000000


	//----- nvinfo : EIATTR_FRAME_SIZE
	.align		4
.L_5:
        /*0018*/ 	.byte	0x04, 0x11
        /*001a*/ 	.short	(.L_7 - .L_6)
	.align		4
.L_6:
        /*001c*/ 	.word	index@(triton_poi_fused__native_batch_norm_legit_no_training_mul_relu_1)
        /*0020*/ 	.word	0x00000000


	//----- nvinfo : EIATTR_MIN_STACK_SIZE
	.align		4
.L_7:
        /*0024*/ 	.byte	0x04, 0x12
        /*0026*/ 	.short	(.L_9 - .L_8)
	.align		4
.L_8:
        /*0028*/ 	.word	index@(triton_poi_fused__native_batch_norm_legit_no_training_mul_relu_1)
        /*002c*/ 	.word	0x00000000
.L_9:


//--------------------- .nv.info.triton_poi_fused__native_batch_norm_legit_no_training_mul_relu_1 --------------------------
	.section	.nv.info.triton_poi_fused__native_batch_norm_legit_no_training_mul_relu_1,"",@"SHT_CUDA_INFO"
	.sectionflags	@""
	.align	4


	//----- nvinfo : EIATTR_CUDA_API_VERSION
	.align		4
        /*0000*/ 	.byte	0x04, 0x37
        /*0002*/ 	.short	(.L_11 - .L_10)
.L_10:
        /*0004*/ 	.word	0x0000007c


	//----- nvinfo : EIATTR_KPARAM_INFO
	.align		4
.L_11:
        /*0008*/ 	.byte	0x04, 0x17
        /*000a*/ 	.short	(.L_13 - .L_12)
.L_12:
        /*000c*/ 	.word	0x00000000
        /*0010*/ 	.short	0x0007
        /*0012*/ 	.short	0x0038
        /*0014*/ 	.byte	0x00, 0xf0, 0x11, 0x00


	//----- nvinfo : EIATTR_KPARAM_INFO
	.align		4
.L_13:
        /*0018*/ 	.byte	0x04, 0x17
        /*001a*/ 	.short	(.L_15 - .L_14)
.L_14:
        /*001c*/ 	.word	0x00000000
        /*0020*/ 	.short	0x0006
        /*0022*/ 	.short	0x0030
        /*0024*/ 	.byte	0x00, 0xf4, 0x21, 0x00


	//----- nvinfo : EIATTR_KPARAM_INFO
	.align		4
.L_15:
        /*0028*/ 	.byte	0x04, 0x17
        /*002a*/ 	.short	(.L_17 - .L_16)
.L_16:
        /*002c*/ 	.word	0x00000000
        /*0030*/ 	.short	0x0005
        /*0032*/ 	.short	0x0028
        /*0034*/ 	.byte	0x00, 0xf4, 0x21, 0x00


	//----- nvinfo : EIATTR_KPARAM_INFO
	.align		4
.L_17:
        /*0038*/ 	.byte	0x04, 0x17
        /*003a*/ 	.short	(.L_19 - .L_18)
.L_18:
        /*003c*/ 	.word	0x00000000
        /*0040*/ 	.short	0x0004
        /*0042*/ 	.short	0x0020
        /*0044*/ 	.byte	0x00, 0xf4, 0x21, 0x00


	//----- nvinfo : EIATTR_KPARAM_INFO
	.align		4
.L_19:
        /*0048*/ 	.byte	0x04, 0x17
        /*004a*/ 	.short	(.L_21 - .L_20)
.L_20:
        /*004c*/ 	.word	0x00000000
        /*0050*/ 	.short	0x0003
        /*0052*/ 	.short	0x0018
        /*0054*/ 	.byte	0x00, 0xf4, 0x21, 0x00


	//----- nvinfo : EIATTR_KPARAM_INFO
	.align		4
.L_21:
        /*0058*/ 	.byte	0x04, 0x17
        /*005a*/ 	.short	(.L_23 - .L_22)
.L_22:
        /*005c*/ 	.word	0x00000000
        /*0060*/ 	.short	0x0002
        /*0062*/ 	.short	0x0010
        /*0064*/ 	.byte	0x00, 0xf4, 0x21, 0x00


	//----- nvinfo : EIATTR_KPARAM_INFO
	.align		4
.L_23:
        /*0068*/ 	.byte	0x04, 0x17
        /*006a*/ 	.short	(.L_25 - .L_24)
.L_24:
        /*006c*/ 	.word	0x00000000
        /*0070*/ 	.short	0x0001
        /*0072*/ 	.short	0x0008
        /*0074*/ 	.byte	0x00, 0xf4, 0x21, 0x00


	//----- nvinfo : EIATTR_KPARAM_INFO
	.align		4
.L_25:
        /*0078*/ 	.byte	0x04, 0x17
        /*007a*/ 	.short	(.L_27 - .L_26)
.L_26:
        /*007c*/ 	.word	0x00000000
        /*0080*/ 	.short	0x0000
        /*0082*/ 	.short	0x0000
        /*0084*/ 	.byte	0x00, 0xf4, 0x21, 0x00


	//----- nvinfo : EIATTR_SPARSE_MMA_MASK
	.align		4
.L_27:
        /*0088*/ 	.byte	0x03, 0x50
        /*008a*/ 	.short	0x0000


	//----- nvinfo : EIATTR_MAXREG_COUNT
	.align		4
        /*008c*/ 	.byte	0x03, 0x1b
        /*008e*/ 	.short	0x00ff


	//----- nvinfo : EIATTR_EXIT_INSTR_OFFSETS
	.align		4
        /*0090*/ 	.byte	0x04, 0x1c
        /*0092*/ 	.short	(.L_29 - .L_28)


	//   ....[0]....
.L_28:
        /*0094*/ 	.word	0x00000390


	//----- nvinfo : EIATTR_REQNTID
	.align		4
.L_29:
        /*0098*/ 	.byte	0x04, 0x10
        /*009a*/ 	.short	(.L_31 - .L_30)
.L_30:
        /*009c*/ 	.word	0x00000080
        /*00a0*/ 	.word	0x00000001
        /*00a4*/ 	.word	0x00000001


	//----- nvinfo : EIATTR_CBANK_PARAM_SIZE
	.align		4
.L_31:
        /*00a8*/ 	.byte	0x03, 0x19
        /*00aa*/ 	.short	0x003c


	//----- nvinfo : EIATTR_PARAM_CBANK
	.align		4
        /*00ac*/ 	.byte	0x04, 0x0a
        /*00ae*/ 	.short	(.L_33 - .L_32)
	.align		4
.L_32:
        /*00b0*/ 	.word	index@(.nv.constant0.triton_poi_fused__native_batch_norm_legit_no_training_mul_relu_1)
        /*00b4*/ 	.short	0x0210
        /*00b6*/ 	.short	0x003c


	//----- nvinfo : EIATTR_SW_WAR
	.align		4
.L_33:
        /*00b8*/ 	.byte	0x04, 0x36
        /*00ba*/ 	.short	(.L_35 - .L_34)
.L_34:
        /*00bc*/ 	.word	0x00000008
.L_35:


//--------------------- .nv.callgraph             --------------------------
	.section	.nv.callgraph,"",@"SHT_CUDA_CALLGRAPH"
	.align	4
	.sectionentsize	8
	.align		4
        /*0000*/ 	.word	0x00000000
	.align		4
        /*0004*/ 	.word	0xffffffff
	.align		4
        /*0008*/ 	.word	0x00000000
	.align		4
        /*000c*/ 	.word	0xfffffffe
	.align		4
        /*0010*/ 	.word	0x00000000
	.align		4
        /*0014*/ 	.word	0xfffffffd
	.align		4
        /*0018*/ 	.word	0x00000000
	.align		4
        /*001c*/ 	.word	0xfffffffc


//--------------------- .nv.constant4             --------------------------
	.section	.nv.constant4,"a",@progbits
	.align	8
	.align		8
.nv.constant4:
        /*0000*/ 	.dword	_$_str
	.align		8
        /*0008*/ 	.dword	_$_str_$_2


//--------------------- .text.triton_poi_fused__native_batch_norm_legit_no_training_mul_relu_1 --------------------------
	.section	.text.triton_poi_fused__native_batch_norm_legit_no_training_mul_relu_1,"ax",@progbits
	.align	128
        .global         triton_poi_fused__native_batch_norm_legit_no_training_mul_relu_1
        .type           triton_poi_fused__native_batch_norm_legit_no_training_mul_relu_1,@function
        .size           triton_poi_fused__native_batch_norm_legit_no_training_mul_relu_1,(.L_x_1 - triton_poi_fused__native_batch_norm_legit_no_training_mul_relu_1)
        .other          triton_poi_fused__native_batch_norm_legit_no_training_mul_relu_1,@"STO_CUDA_ENTRY STV_DEFAULT"
triton_poi_fused__native_batch_norm_legit_no_training_mul_relu_1:
.text.triton_poi_fused__native_batch_norm_legit_no_training_mul_relu_1:
[----:B------:R-:W-:Y:S01]  /*0000*/  LDC R1, c[0x0][0x28] ;  /* 0x00000a00ff017b82 */ /* 0x000fe20000000800 */
[----:B------:R-:W1:Y:S07]  /*0010*/  S2R R0, SR_TID.X ;  /* 0x0000000000007919 */ /* 0x000e6e0000002100 */
[----:B------:R-:W2:Y:S01]  /*0020*/  LDC.64 R8, c[0x0][0x220] ;  /* 0x00008800ff087b82 */ /* 0x000ea20000000a00 */
[----:B------:R-:W-:Y:S01]  /*0030*/  ULDC.64 UR4, c[0x0][0x208] ;  /* 0x0000820000047ab9 */ /* 0x000fe20000000a00 */
[----:B------:R-:W3:Y:S06]  /*0040*/  S2R R3, SR_CTAID.X ;  /* 0x0000000000037919 */ /* 0x000eec0000002500 */
[----:B------:R-:W4:Y:S08]  /*0050*/  LDC.64 R4, c[0x0][0x210] ;  /* 0x00008400ff047b82 */ /* 0x000f300000000a00 */
[----:B------:R-:W5:Y:S08]  /*0060*/  LDC.64 R6, c[0x0][0x218] ;  /* 0x00008600ff067b82 */ /* 0x000f700000000a00 */
[----:B------:R-:W5:Y:S01]  /*0070*/  LDC.64 R10, c[0x0][0x228] ;  /* 0x00008a00ff0a7b82 */ /* 0x000f620000000a00 */
[----:B-1----:R-:W-:-:S07]  /*0080*/  LOP3.LUT R0, R0, 0x7f, RZ, 0xc0, !PT ;  /* 0x0000007f00007812 */ /* 0x002fce00078ec0ff */
[----:B------:R-:W1:Y:S01]  /*0090*/  LDC.64 R12, c[0x0][0x230] ;  /* 0x00008c00ff0c7b82 */ /* 0x000e620000000a00 */
[----:B---3--:R-:W-:Y:S01]  /*00a0*/  SHF.R.S32.HI R2, RZ, 0x18, R3 ;  /* 0x00000018ff027819 */ /* 0x008fe20000011403 */
[----:B------:R-:W-:-:S03]  /*00b0*/  IMAD R0, R3, 0x80, R0 ;  /* 0x0000008003007824 */ /* 0x000fc600078e0200 */
[----:B------:R-:W-:-:S04]  /*00c0*/  SGXT R3, R2, 0x1 ;  /* 0x000000010203781a */ /* 0x000fc80000000200 */
[----:B------:R-:W-:-:S04]  /*00d0*/  LEA.HI R3, R3, R0, RZ, 0x8 ;  /* 0x0000000003037211 */ /* 0x000fc800078f40ff */
[----:B------:R-:W-:-:S04]  /*00e0*/  SHF.R.S32.HI R3, RZ, 0x8, R3 ;  /* 0x00000008ff037819 */ /* 0x000fc80000011403 */
[----:B------:R-:W-:-:S04]  /*00f0*/  LEA.HI R2, R3, R3, RZ, 0x2 ;  /* 0x0000000303027211 */ /* 0x000fc800078f10ff */
[----:B------:R-:W-:-:S05]  /*0100*/  LOP3.LUT R2, R2, 0xfffffffc, RZ, 0xc0, !PT ;  /* 0xfffffffc02027812 */ /* 0x000fca00078ec0ff */
[----:B------:R-:W-:Y:S02]  /*0110*/  IMAD.IADD R15, R3, 0x1, -R2 ;  /* 0x00000001030f7824 */ /* 0x000fe400078e0a02 */
[----:B------:R-:W3:Y:S02]  /*0120*/  LDC.64 R2, c[0x0][0x238] ;  /* 0x00008e00ff027b82 */ /* 0x000ee40000000a00 */
[----:B--2---:R-:W-:-:S05]  /*0130*/  IMAD.WIDE R8, R15, 0x4, R8 ;  /* 0x000000040f087825 */ /* 0x004fca00078e0208 */
[----:B------:R1:W2:Y:S01]  /*0140*/  LDG.E.EL R14, desc[UR4][R8.64] ;  /* 0x00000004080e7981 */ /* 0x0002a2000c2e1900 */
[----:B----4-:R-:W-:-:S04]  /*0150*/  IMAD.WIDE R4, R0, 0x4, R4 ;  /* 0x0000000400047825 */ /* 0x010fc800078e0204 */
[C---:B-----5:R-:W-:Y:S02]  /*0160*/  IMAD.WIDE R6, R15.reuse, 0x4, R6 ;  /* 0x000000040f067825 */ /* 0x060fe400078e0206 */
[----:B------:R-:W4:Y:S04]  /*0170*/  LDG.E R4, desc[UR4][R4.64] ;  /* 0x0000000404047981 */ /* 0x000f28000c1e1900 */
[----:B------:R5:W4:Y:S01]  /*0180*/  LDG.E.EL R7, desc[UR4][R6.64] ;  /* 0x0000000406077981 */ /* 0x000b22000c2e1900 */
[----:B0-----:R-:W-:-:S04]  /*0190*/  IMAD.WIDE R10, R15, 0x4, R10 ;  /* 0x000000040f0a7825 */ /* 0x001fc800078e020a */
[----:B-1----:R-:W-:Y:S02]  /*01a0*/  IMAD.WIDE R8, R15, 0x4, R12 ;  /* 0x000000040f087825 */ /* 0x002fe400078e020c */
[----:B------:R-:W4:Y:S04]  /*01b0*/  LDG.E.EL R10, desc[UR4][R10.64] ;  /* 0x000000040a0a7981 */ /* 0x000f28000c2e1900 */
[----:B------:R-:W4:Y:S01]  /*01c0*/  LDG.E.EL R9, desc[UR4][R8.64] ;  /* 0x0000000408097981 */ /* 0x000f22000c2e1900 */
[----:B---3--:R-:W-:-:S05]  /*01d0*/  IMAD.WIDE R2, R0, 0x4, R2 ;  /* 0x0000000400027825 */ /* 0x008fca00078e0202 */
[----:B------:R0:W3:Y:S01]  /*01e0*/  LDG.E R12, desc[UR4][R2.64] ;  /* 0x00000004020c7981 */ /* 0x0000e2000c1e1900 */
[----:B-----5:R-:W-:Y:S01]  /*01f0*/  HFMA2.MMA R6, -RZ, RZ, 1.625, 0 ;  /* 0x3e800000ff067435 */ /* 0x020fe200000001ff */
[----:B------:R-:W-:-:S04]  /*0200*/  SHF.R.S32.HI R5, RZ, 0x1f, R0 ;  /* 0x0000001fff057819 */ /* 0x000fc80000011400 */
[----:B------:R-:W-:Y:S01]  /*0210*/  LEA.HI R5, R5, R0, RZ, 0xa ;  /* 0x0000000005057211 */ /* 0x000fe200078f50ff */
[----:B0-----:R-:W0:Y:S01]  /*0220*/  LDC.64 R2, c[0x0][0x240] ;  /* 0x00009000ff027b82 */ /* 0x001e220000000a00 */
[----:B--2---:R-:W-:-:S04]  /*0230*/  FADD R14, R14, 9.9999997473787516356e-06 ;  /* 0x3727c5ac0e0e7421 */ /* 0x004fc80000000000 */
[----:B------:R-:W1:Y:S01]  /*0240*/  MUFU.SQRT R13, R14 ;  /* 0x0000000e000d7308 */ /* 0x000e620000002000 */
[----:B----4-:R-:W-:Y:S01]  /*0250*/  FADD R4, R4, -R7 ;  /* 0x8000000704047221 */ /* 0x010fe20000000000 */
[C---:B-1----:R-:W-:Y:S02]  /*0260*/  FSETP.GT.AND P0, PT, R13.reuse, 8.50705917302346158658e+37, PT ;  /* 0x7e8000000d00780b */ /* 0x042fe40003f04000 */
[----:B------:R-:W-:Y:S02]  /*0270*/  FSETP.GEU.AND P1, PT, R13, 1.175494350822287508e-38, PT ;  /* 0x008000000d00780b */ /* 0x000fe40003f2e000 */
[----:B------:R-:W-:-:S09]  /*0280*/  FSEL R6, R6, 1, P0 ;  /* 0x3f80000006067808 */ /* 0x000fd20000000000 */
[----:B------:R-:W-:Y:S02]  /*0290*/  @P0 FMUL R13, R13, 0.25 ;  /* 0x3e8000000d0d0820 */ /* 0x000fe40000400000 */
[----:B------:R-:W-:Y:S02]  /*02a0*/  @!P1 FMUL R6, R6, 16777216 ;  /* 0x4b80000006069820 */ /* 0x000fe40000400000 */
[----:B------:R-:W-:-:S06]  /*02b0*/  @!P1 FMUL R13, R13, 16777216 ;  /* 0x4b8000000d0d9820 */ /* 0x000fcc0000400000 */
[----:B------:R-:W1:Y:S02]  /*02c0*/  MUFU.RCP R13, R13 ;  /* 0x0000000d000d7308 */ /* 0x000e640000001000 */
[----:B-1----:R-:W-:Y:S01]  /*02d0*/  FMUL R7, R13, R6 ;  /* 0x000000060d077220 */ /* 0x002fe20000400000 */
[C---:B------:R-:W-:Y:S02]  /*02e0*/  SHF.L.U32 R6, R5.reuse, 0x1, RZ ;  /* 0x0000000105067819 */ /* 0x040fe400000006ff */
[----:B------:R-:W-:Y:S01]  /*02f0*/  LOP3.LUT R5, R5, 0xfffffc00, RZ, 0xc0, !PT ;  /* 0xfffffc0005057812 */ /* 0x000fe200078ec0ff */
[----:B------:R-:W-:Y:S01]  /*0300*/  FMUL R4, R4, R7 ;  /* 0x0000000704047220 */ /* 0x000fe20000400000 */
[----:B------:R-:W-:-:S03]  /*0310*/  LOP3.LUT R6, R6, 0xfffff800, RZ, 0xc0, !PT ;  /* 0xfffff80006067812 */ /* 0x000fc600078ec0ff */
[----:B------:R-:W-:Y:S01]  /*0320*/  FFMA R4, R10, R4, R9 ;  /* 0x000000040a047223 */ /* 0x000fe20000000009 */
[----:B------:R-:W-:-:S04]  /*0330*/  IADD3 R7, R6, R0, -R5 ;  /* 0x0000000006077210 */ /* 0x000fc80007ffe805 */
[----:B------:R-:W-:Y:S01]  /*0340*/  FSETP.GEU.AND P0, PT, R4, RZ, PT ;  /* 0x000000ff0400720b */ /* 0x000fe20003f0e000 */
[----:B0-----:R-:W-:-:S03]  /*0350*/  IMAD.WIDE R2, R7, 0x4, R2 ;  /* 0x0000000407027825 */ /* 0x001fc600078e0202 */
[----:B------:R-:W-:-:S05]  /*0360*/  FSEL R5, R4, RZ, P0 ;  /* 0x000000ff04057208 */ /* 0x000fca0000000000 */
[----:B---3--:R-:W-:-:S05]  /*0370*/  FMUL R5, R12, R5 ;  /* 0x000000050c057220 */ /* 0x008fca0000400000 */
[----:B------:R-:W-:Y:S01]  /*0380*/  STG.E desc[UR4][R2.64], R5 ;  /* 0x0000000502007986 */ /* 0x000fe2000c101904 */
[----:B------:R-:W-:Y:S05]  /*0390*/  EXIT ;  /* 0x000000000000794d */ /* 0x000fea0003800000 */
.L_x_0:
[----:B------:R-:W-:-:S00]  /*03a0*/  BRA `(.L_x_0) ;  /* 0xfffffffc00fc7947 */ /* 0x000fc0000383ffff */
[----:B------:R-:W-:-:S00]  /*03b0*/  NOP ;  /* 0x0000000000007918 */ /* 0x000fc00000000000 */
        /* <DEDUP_REMOVED lines=12> */
.L_x_1:


//--------------------- .nv.global.init           --------------------------
	.section	.nv.global.init,"aw",@progbits
.nv.global.init:
	.type		_$_str,@object
	.size		_$_str,(_$_str_$_2 - _$_str)
_$_str:
        /*0000*/ 	.byte	0x5f, 0x5f, 0x43, 0x55, 0x44, 0x41, 0x5f, 0x46, 0x54, 0x5a, 0x00
	.type		_$_str_$_2,@object
	.size		_$_str_$_2,(.L_1 - _$_str_$_2)
_$_str_$_2:
        /*000b*/ 	.byte	0x5f, 0x5f, 0x43, 0x55, 0x44, 0x41, 0x5f, 0x50, 0x52, 0x45, 0x43, 0x5f, 0x53, 0x51, 0x52, 0x54
        /*001b*/ 	.byte	0x00
.L_1:


//--------------------- .nv.constant0.triton_poi_fused__native_batch_norm_legit_no_training_mul_relu_1 --------------------------
	.section	.nv.constant0.triton_poi_fused__native_batch_norm_legit_no_training_mul_relu_1,"a",@progbits
	.sectionflags	@""
	.align	4
.nv.constant0.triton_poi_fused__native_batch_norm_legit_no_training_mul_relu_1:
	.zero		588
